//
// Generated by NVIDIA NVVM Compiler
//
// Compiler Build ID: CL-36424714
// Cuda compilation tools, release 13.0, V13.0.88
// Based on NVVM 20.0.0
//

.version 9.0
.target sm_100
.address_size 64

	// .globl	_Z15matrixMulKernelPfS_S_i
// _ZZ15matrixMulKernelPfS_S_iE3Mds has been demoted
// _ZZ15matrixMulKernelPfS_S_iE3Nds has been demoted

.visible .entry _Z15matrixMulKernelPfS_S_i(
	.param .u64 .ptr .align 1 _Z15matrixMulKernelPfS_S_i_param_0,
	.param .u64 .ptr .align 1 _Z15matrixMulKernelPfS_S_i_param_1,
	.param .u64 .ptr .align 1 _Z15matrixMulKernelPfS_S_i_param_2,
	.param .u32 _Z15matrixMulKernelPfS_S_i_param_3
)
{
	.reg .pred 	%p<23>;
	.reg .b32 	%r<48>;
	.reg .b32 	%f<423>;
	.reg .b64 	%rd<20>;
	// demoted variable
	.shared .align 4 .b8 _ZZ15matrixMulKernelPfS_S_iE3Mds[4096];
	// demoted variable
	.shared .align 4 .b8 _ZZ15matrixMulKernelPfS_S_iE3Nds[4096];
	ld.param.u64 	%rd6, [_Z15matrixMulKernelPfS_S_i_param_0];
	ld.param.u64 	%rd7, [_Z15matrixMulKernelPfS_S_i_param_1];
	ld.param.u64 	%rd8, [_Z15matrixMulKernelPfS_S_i_param_2];
	ld.param.u32 	%r28, [_Z15matrixMulKernelPfS_S_i_param_3];
	cvta.to.global.u64 	%rd1, %rd7;
	cvta.to.global.u64 	%rd2, %rd8;
	mov.u32 	%r29, %ctaid.x;
	mov.u32 	%r30, %ctaid.y;
	mov.u32 	%r45, %tid.y;
	mov.u32 	%r43, %tid.x;
	shl.b32 	%r31, %r30, 5;
	add.s32 	%r3, %r31, %r45;
	shl.b32 	%r4, %r29, 7;
	add.s32 	%r5, %r4, %r43;
	setp.lt.s32 	%p1, %r28, 1;
	mov.f32 	%f419, 0f00000000;
	mov.f32 	%f420, %f419;
	mov.f32 	%f421, %f419;
	mov.f32 	%f422, %f419;
	@%p1 bra 	$L__BB0_13;
	add.s32 	%r32, %r28, 31;
	shr.u32 	%r33, %r32, 5;
	shl.b32 	%r34, %r45, 7;
	mov.u32 	%r35, _ZZ15matrixMulKernelPfS_S_iE3Mds;
	add.s32 	%r6, %r35, %r34;
	shl.b32 	%r36, %r43, 2;
	add.s32 	%r7, %r6, %r36;
	mov.u32 	%r37, _ZZ15matrixMulKernelPfS_S_iE3Nds;
	add.s32 	%r9, %r37, %r36;
	add.s32 	%r8, %r9, %r34;
	add.s32 	%r10, %r5, 32;
	add.s32 	%r11, %r5, 64;
	add.s32 	%r12, %r5, 96;
	neg.s32 	%r47, %r33;
	mad.lo.s32 	%r38, %r45, %r28, %r43;
	add.s32 	%r46, %r38, %r4;
	shl.b32 	%r15, %r28, 5;
	mad.lo.s32 	%r44, %r28, %r3, %r43;
	cvta.to.global.u64 	%rd3, %rd6;
	mov.f32 	%f419, 0f00000000;
$L__BB0_2:
	setp.ge.u32 	%p2, %r3, %r28;
	setp.ge.s32 	%p3, %r43, %r28;
	mov.f32 	%f414, 0f00000000;
	or.pred  	%p4, %p2, %p3;
	@%p4 bra 	$L__BB0_4;
	mul.wide.u32 	%rd9, %r44, 4;
	add.s64 	%rd10, %rd3, %rd9;
	ld.global.f32 	%f414, [%rd10];
$L__BB0_4:
	setp.ge.u32 	%p5, %r5, %r28;
	st.shared.f32 	[%r7], %f414;
	setp.ge.s32 	%p6, %r45, %r28;
	mov.f32 	%f415, 0f00000000;
	or.pred  	%p7, %p6, %p5;
	@%p7 bra 	$L__BB0_6;
	mul.wide.u32 	%rd11, %r46, 4;
	add.s64 	%rd12, %rd1, %rd11;
	ld.global.f32 	%f415, [%rd12];
$L__BB0_6:
	setp.ge.u32 	%p9, %r10, %r28;
	st.shared.f32 	[%r8], %f415;
	bar.sync 	0;
	ld.shared.f32 	%f28, [%r6];
	ld.shared.f32 	%f29, [%r9];
	fma.rn.f32 	%f30, %f28, %f29, %f422;
	ld.shared.f32 	%f31, [%r6+4];
	ld.shared.f32 	%f32, [%r9+128];
	fma.rn.f32 	%f33, %f31, %f32, %f30;
	ld.shared.f32 	%f34, [%r6+8];
	ld.shared.f32 	%f35, [%r9+256];
	fma.rn.f32 	%f36, %f34, %f35, %f33;
	ld.shared.f32 	%f37, [%r6+12];
	ld.shared.f32 	%f38, [%r9+384];
	fma.rn.f32 	%f39, %f37, %f38, %f36;
	ld.shared.f32 	%f40, [%r6+16];
	ld.shared.f32 	%f41, [%r9+512];
	fma.rn.f32 	%f42, %f40, %f41, %f39;
	ld.shared.f32 	%f43, [%r6+20];
	ld.shared.f32 	%f44, [%r9+640];
	fma.rn.f32 	%f45, %f43, %f44, %f42;
	ld.shared.f32 	%f46, [%r6+24];
	ld.shared.f32 	%f47, [%r9+768];
	fma.rn.f32 	%f48, %f46, %f47, %f45;
	ld.shared.f32 	%f49, [%r6+28];
	ld.shared.f32 	%f50, [%r9+896];
	fma.rn.f32 	%f51, %f49, %f50, %f48;
	ld.shared.f32 	%f52, [%r6+32];
	ld.shared.f32 	%f53, [%r9+1024];
	fma.rn.f32 	%f54, %f52, %f53, %f51;
	ld.shared.f32 	%f55, [%r6+36];
	ld.shared.f32 	%f56, [%r9+1152];
	fma.rn.f32 	%f57, %f55, %f56, %f54;
	ld.shared.f32 	%f58, [%r6+40];
	ld.shared.f32 	%f59, [%r9+1280];
	fma.rn.f32 	%f60, %f58, %f59, %f57;
	ld.shared.f32 	%f61, [%r6+44];
	ld.shared.f32 	%f62, [%r9+1408];
	fma.rn.f32 	%f63, %f61, %f62, %f60;
	ld.shared.f32 	%f64, [%r6+48];
	ld.shared.f32 	%f65, [%r9+1536];
	fma.rn.f32 	%f66, %f64, %f65, %f63;
	ld.shared.f32 	%f67, [%r6+52];
	ld.shared.f32 	%f68, [%r9+1664];
	fma.rn.f32 	%f69, %f67, %f68, %f66;
	ld.shared.f32 	%f70, [%r6+56];
	ld.shared.f32 	%f71, [%r9+1792];
	fma.rn.f32 	%f72, %f70, %f71, %f69;
	ld.shared.f32 	%f73, [%r6+60];
	ld.shared.f32 	%f74, [%r9+1920];
	fma.rn.f32 	%f75, %f73, %f74, %f72;
	ld.shared.f32 	%f76, [%r6+64];
	ld.shared.f32 	%f77, [%r9+2048];
	fma.rn.f32 	%f78, %f76, %f77, %f75;
	ld.shared.f32 	%f79, [%r6+68];
	ld.shared.f32 	%f80, [%r9+2176];
	fma.rn.f32 	%f81, %f79, %f80, %f78;
	ld.shared.f32 	%f82, [%r6+72];
	ld.shared.f32 	%f83, [%r9+2304];
	fma.rn.f32 	%f84, %f82, %f83, %f81;
	ld.shared.f32 	%f85, [%r6+76];
	ld.shared.f32 	%f86, [%r9+2432];
	fma.rn.f32 	%f87, %f85, %f86, %f84;
	ld.shared.f32 	%f88, [%r6+80];
	ld.shared.f32 	%f89, [%r9+2560];
	fma.rn.f32 	%f90, %f88, %f89, %f87;
	ld.shared.f32 	%f91, [%r6+84];
	ld.shared.f32 	%f92, [%r9+2688];
	fma.rn.f32 	%f93, %f91, %f92, %f90;
	ld.shared.f32 	%f94, [%r6+88];
	ld.shared.f32 	%f95, [%r9+2816];
	fma.rn.f32 	%f96, %f94, %f95, %f93;
	ld.shared.f32 	%f97, [%r6+92];
	ld.shared.f32 	%f98, [%r9+2944];
	fma.rn.f32 	%f99, %f97, %f98, %f96;
	ld.shared.f32 	%f100, [%r6+96];
	ld.shared.f32 	%f101, [%r9+3072];
	fma.rn.f32 	%f102, %f100, %f101, %f99;
	ld.shared.f32 	%f103, [%r6+100];
	ld.shared.f32 	%f104, [%r9+3200];
	fma.rn.f32 	%f105, %f103, %f104, %f102;
	ld.shared.f32 	%f106, [%r6+104];
	ld.shared.f32 	%f107, [%r9+3328];
	fma.rn.f32 	%f108, %f106, %f107, %f105;
	ld.shared.f32 	%f109, [%r6+108];
	ld.shared.f32 	%f110, [%r9+3456];
	fma.rn.f32 	%f111, %f109, %f110, %f108;
	ld.shared.f32 	%f112, [%r6+112];
	ld.shared.f32 	%f113, [%r9+3584];
	fma.rn.f32 	%f114, %f112, %f113, %f111;
	ld.shared.f32 	%f115, [%r6+116];
	ld.shared.f32 	%f116, [%r9+3712];
	fma.rn.f32 	%f117, %f115, %f116, %f114;
	ld.shared.f32 	%f118, [%r6+120];
	ld.shared.f32 	%f119, [%r9+3840];
	fma.rn.f32 	%f120, %f118, %f119, %f117;
	ld.shared.f32 	%f121, [%r6+124];
	ld.shared.f32 	%f122, [%r9+3968];
	fma.rn.f32 	%f422, %f121, %f122, %f120;
	bar.sync 	0;
	mul.wide.u32 	%rd13, %r46, 4;
	add.s64 	%rd4, %rd1, %rd13;
	mov.f32 	%f416, 0f00000000;
	or.pred  	%p10, %p6, %p9;
	@%p10 bra 	$L__BB0_8;
	ld.global.f32 	%f416, [%rd4+128];
$L__BB0_8:
	setp.ge.u32 	%p12, %r11, %r28;
	st.shared.f32 	[%r8], %f416;
	bar.sync 	0;
	ld.shared.f32 	%f124, [%r6];
	ld.shared.f32 	%f125, [%r9];
	fma.rn.f32 	%f126, %f124, %f125, %f421;
	ld.shared.f32 	%f127, [%r6+4];
	ld.shared.f32 	%f128, [%r9+128];
	fma.rn.f32 	%f129, %f127, %f128, %f126;
	ld.shared.f32 	%f130, [%r6+8];
	ld.shared.f32 	%f131, [%r9+256];
	fma.rn.f32 	%f132, %f130, %f131, %f129;
	ld.shared.f32 	%f133, [%r6+12];
	ld.shared.f32 	%f134, [%r9+384];
	fma.rn.f32 	%f135, %f133, %f134, %f132;
	ld.shared.f32 	%f136, [%r6+16];
	ld.shared.f32 	%f137, [%r9+512];
	fma.rn.f32 	%f138, %f136, %f137, %f135;
	ld.shared.f32 	%f139, [%r6+20];
	ld.shared.f32 	%f140, [%r9+640];
	fma.rn.f32 	%f141, %f139, %f140, %f138;
	ld.shared.f32 	%f142, [%r6+24];
	ld.shared.f32 	%f143, [%r9+768];
	fma.rn.f32 	%f144, %f142, %f143, %f141;
	ld.shared.f32 	%f145, [%r6+28];
	ld.shared.f32 	%f146, [%r9+896];
	fma.rn.f32 	%f147, %f145, %f146, %f144;
	ld.shared.f32 	%f148, [%r6+32];
	ld.shared.f32 	%f149, [%r9+1024];
	fma.rn.f32 	%f150, %f148, %f149, %f147;
	ld.shared.f32 	%f151, [%r6+36];
	ld.shared.f32 	%f152, [%r9+1152];
	fma.rn.f32 	%f153, %f151, %f152, %f150;
	ld.shared.f32 	%f154, [%r6+40];
	ld.shared.f32 	%f155, [%r9+1280];
	fma.rn.f32 	%f156, %f154, %f155, %f153;
	ld.shared.f32 	%f157, [%r6+44];
	ld.shared.f32 	%f158, [%r9+1408];
	fma.rn.f32 	%f159, %f157, %f158, %f156;
	ld.shared.f32 	%f160, [%r6+48];
	ld.shared.f32 	%f161, [%r9+1536];
	fma.rn.f32 	%f162, %f160, %f161, %f159;
	ld.shared.f32 	%f163, [%r6+52];
	ld.shared.f32 	%f164, [%r9+1664];
	fma.rn.f32 	%f165, %f163, %f164, %f162;
	ld.shared.f32 	%f166, [%r6+56];
	ld.shared.f32 	%f167, [%r9+1792];
	fma.rn.f32 	%f168, %f166, %f167, %f165;
	ld.shared.f32 	%f169, [%r6+60];
	ld.shared.f32 	%f170, [%r9+1920];
	fma.rn.f32 	%f171, %f169, %f170, %f168;
	ld.shared.f32 	%f172, [%r6+64];
	ld.shared.f32 	%f173, [%r9+2048];
	fma.rn.f32 	%f174, %f172, %f173, %f171;
	ld.shared.f32 	%f175, [%r6+68];
	ld.shared.f32 	%f176, [%r9+2176];
	fma.rn.f32 	%f177, %f175, %f176, %f174;
	ld.shared.f32 	%f178, [%r6+72];
	ld.shared.f32 	%f179, [%r9+2304];
	fma.rn.f32 	%f180, %f178, %f179, %f177;
	ld.shared.f32 	%f181, [%r6+76];
	ld.shared.f32 	%f182, [%r9+2432];
	fma.rn.f32 	%f183, %f181, %f182, %f180;
	ld.shared.f32 	%f184, [%r6+80];
	ld.shared.f32 	%f185, [%r9+2560];
	fma.rn.f32 	%f186, %f184, %f185, %f183;
	ld.shared.f32 	%f187, [%r6+84];
	ld.shared.f32 	%f188, [%r9+2688];
	fma.rn.f32 	%f189, %f187, %f188, %f186;
	ld.shared.f32 	%f190, [%r6+88];
	ld.shared.f32 	%f191, [%r9+2816];
	fma.rn.f32 	%f192, %f190, %f191, %f189;
	ld.shared.f32 	%f193, [%r6+92];
	ld.shared.f32 	%f194, [%r9+2944];
	fma.rn.f32 	%f195, %f193, %f194, %f192;
	ld.shared.f32 	%f196, [%r6+96];
	ld.shared.f32 	%f197, [%r9+3072];
	fma.rn.f32 	%f198, %f196, %f197, %f195;
	ld.shared.f32 	%f199, [%r6+100];
	ld.shared.f32 	%f200, [%r9+3200];
	fma.rn.f32 	%f201, %f199, %f200, %f198;
	ld.shared.f32 	%f202, [%r6+104];
	ld.shared.f32 	%f203, [%r9+3328];
	fma.rn.f32 	%f204, %f202, %f203, %f201;
	ld.shared.f32 	%f205, [%r6+108];
	ld.shared.f32 	%f206, [%r9+3456];
	fma.rn.f32 	%f207, %f205, %f206, %f204;
	ld.shared.f32 	%f208, [%r6+112];
	ld.shared.f32 	%f209, [%r9+3584];
	fma.rn.f32 	%f210, %f208, %f209, %f207;
	ld.shared.f32 	%f211, [%r6+116];
	ld.shared.f32 	%f212, [%r9+3712];
	fma.rn.f32 	%f213, %f211, %f212, %f210;
	ld.shared.f32 	%f214, [%r6+120];
	ld.shared.f32 	%f215, [%r9+3840];
	fma.rn.f32 	%f216, %f214, %f215, %f213;
	ld.shared.f32 	%f217, [%r6+124];
	ld.shared.f32 	%f218, [%r9+3968];
	fma.rn.f32 	%f421, %f217, %f218, %f216;
	bar.sync 	0;
	mov.f32 	%f417, 0f00000000;
	or.pred  	%p13, %p6, %p12;
	@%p13 bra 	$L__BB0_10;
	ld.global.f32 	%f417, [%rd4+256];
$L__BB0_10:
	setp.ge.u32 	%p15, %r12, %r28;
	st.shared.f32 	[%r8], %f417;
	bar.sync 	0;
	ld.shared.f32 	%f220, [%r6];
	ld.shared.f32 	%f221, [%r9];
	fma.rn.f32 	%f222, %f220, %f221, %f420;
	ld.shared.f32 	%f223, [%r6+4];
	ld.shared.f32 	%f224, [%r9+128];
	fma.rn.f32 	%f225, %f223, %f224, %f222;
	ld.shared.f32 	%f226, [%r6+8];
	ld.shared.f32 	%f227, [%r9+256];
	fma.rn.f32 	%f228, %f226, %f227, %f225;
	ld.shared.f32 	%f229, [%r6+12];
	ld.shared.f32 	%f230, [%r9+384];
	fma.rn.f32 	%f231, %f229, %f230, %f228;
	ld.shared.f32 	%f232, [%r6+16];
	ld.shared.f32 	%f233, [%r9+512];
	fma.rn.f32 	%f234, %f232, %f233, %f231;
	ld.shared.f32 	%f235, [%r6+20];
	ld.shared.f32 	%f236, [%r9+640];
	fma.rn.f32 	%f237, %f235, %f236, %f234;
	ld.shared.f32 	%f238, [%r6+24];
	ld.shared.f32 	%f239, [%r9+768];
	fma.rn.f32 	%f240, %f238, %f239, %f237;
	ld.shared.f32 	%f241, [%r6+28];
	ld.shared.f32 	%f242, [%r9+896];
	fma.rn.f32 	%f243, %f241, %f242, %f240;
	ld.shared.f32 	%f244, [%r6+32];
	ld.shared.f32 	%f245, [%r9+1024];
	fma.rn.f32 	%f246, %f244, %f245, %f243;
	ld.shared.f32 	%f247, [%r6+36];
	ld.shared.f32 	%f248, [%r9+1152];
	fma.rn.f32 	%f249, %f247, %f248, %f246;
	ld.shared.f32 	%f250, [%r6+40];
	ld.shared.f32 	%f251, [%r9+1280];
	fma.rn.f32 	%f252, %f250, %f251, %f249;
	ld.shared.f32 	%f253, [%r6+44];
	ld.shared.f32 	%f254, [%r9+1408];
	fma.rn.f32 	%f255, %f253, %f254, %f252;
	ld.shared.f32 	%f256, [%r6+48];
	ld.shared.f32 	%f257, [%r9+1536];
	fma.rn.f32 	%f258, %f256, %f257, %f255;
	ld.shared.f32 	%f259, [%r6+52];
	ld.shared.f32 	%f260, [%r9+1664];
	fma.rn.f32 	%f261, %f259, %f260, %f258;
	ld.shared.f32 	%f262, [%r6+56];
	ld.shared.f32 	%f263, [%r9+1792];
	fma.rn.f32 	%f264, %f262, %f263, %f261;
	ld.shared.f32 	%f265, [%r6+60];
	ld.shared.f32 	%f266, [%r9+1920];
	fma.rn.f32 	%f267, %f265, %f266, %f264;
	ld.shared.f32 	%f268, [%r6+64];
	ld.shared.f32 	%f269, [%r9+2048];
	fma.rn.f32 	%f270, %f268, %f269, %f267;
	ld.shared.f32 	%f271, [%r6+68];
	ld.shared.f32 	%f272, [%r9+2176];
	fma.rn.f32 	%f273, %f271, %f272, %f270;
	ld.shared.f32 	%f274, [%r6+72];
	ld.shared.f32 	%f275, [%r9+2304];
	fma.rn.f32 	%f276, %f274, %f275, %f273;
	ld.shared.f32 	%f277, [%r6+76];
	ld.shared.f32 	%f278, [%r9+2432];
	fma.rn.f32 	%f279, %f277, %f278, %f276;
	ld.shared.f32 	%f280, [%r6+80];
	ld.shared.f32 	%f281, [%r9+2560];
	fma.rn.f32 	%f282, %f280, %f281, %f279;
	ld.shared.f32 	%f283, [%r6+84];
	ld.shared.f32 	%f284, [%r9+2688];
	fma.rn.f32 	%f285, %f283, %f284, %f282;
	ld.shared.f32 	%f286, [%r6+88];
	ld.shared.f32 	%f287, [%r9+2816];
	fma.rn.f32 	%f288, %f286, %f287, %f285;
	ld.shared.f32 	%f289, [%r6+92];
	ld.shared.f32 	%f290, [%r9+2944];
	fma.rn.f32 	%f291, %f289, %f290, %f288;
	ld.shared.f32 	%f292, [%r6+96];
	ld.shared.f32 	%f293, [%r9+3072];
	fma.rn.f32 	%f294, %f292, %f293, %f291;
	ld.shared.f32 	%f295, [%r6+100];
	ld.shared.f32 	%f296, [%r9+3200];
	fma.rn.f32 	%f297, %f295, %f296, %f294;
	ld.shared.f32 	%f298, [%r6+104];
	ld.shared.f32 	%f299, [%r9+3328];
	fma.rn.f32 	%f300, %f298, %f299, %f297;
	ld.shared.f32 	%f301, [%r6+108];
	ld.shared.f32 	%f302, [%r9+3456];
	fma.rn.f32 	%f303, %f301, %f302, %f300;
	ld.shared.f32 	%f304, [%r6+112];
	ld.shared.f32 	%f305, [%r9+3584];
	fma.rn.f32 	%f306, %f304, %f305, %f303;
	ld.shared.f32 	%f307, [%r6+116];
	ld.shared.f32 	%f308, [%r9+3712];
	fma.rn.f32 	%f309, %f307, %f308, %f306;
	ld.shared.f32 	%f310, [%r6+120];
	ld.shared.f32 	%f311, [%r9+3840];
	fma.rn.f32 	%f312, %f310, %f311, %f309;
	ld.shared.f32 	%f313, [%r6+124];
	ld.shared.f32 	%f314, [%r9+3968];
	fma.rn.f32 	%f420, %f313, %f314, %f312;
	bar.sync 	0;
	mov.f32 	%f418, 0f00000000;
	or.pred  	%p16, %p6, %p15;
	@%p16 bra 	$L__BB0_12;
	ld.global.f32 	%f418, [%rd4+384];
$L__BB0_12:
	st.shared.f32 	[%r8], %f418;
	bar.sync 	0;
	ld.shared.f32 	%f315, [%r6];
	ld.shared.f32 	%f316, [%r9];
	fma.rn.f32 	%f317, %f315, %f316, %f419;
	ld.shared.f32 	%f318, [%r6+4];
	ld.shared.f32 	%f319, [%r9+128];
	fma.rn.f32 	%f320, %f318, %f319, %f317;
	ld.shared.f32 	%f321, [%r6+8];
	ld.shared.f32 	%f322, [%r9+256];
	fma.rn.f32 	%f323, %f321, %f322, %f320;
	ld.shared.f32 	%f324, [%r6+12];
	ld.shared.f32 	%f325, [%r9+384];
	fma.rn.f32 	%f326, %f324, %f325, %f323;
	ld.shared.f32 	%f327, [%r6+16];
	ld.shared.f32 	%f328, [%r9+512];
	fma.rn.f32 	%f329, %f327, %f328, %f326;
	ld.shared.f32 	%f330, [%r6+20];
	ld.shared.f32 	%f331, [%r9+640];
	fma.rn.f32 	%f332, %f330, %f331, %f329;
	ld.shared.f32 	%f333, [%r6+24];
	ld.shared.f32 	%f334, [%r9+768];
	fma.rn.f32 	%f335, %f333, %f334, %f332;
	ld.shared.f32 	%f336, [%r6+28];
	ld.shared.f32 	%f337, [%r9+896];
	fma.rn.f32 	%f338, %f336, %f337, %f335;
	ld.shared.f32 	%f339, [%r6+32];
	ld.shared.f32 	%f340, [%r9+1024];
	fma.rn.f32 	%f341, %f339, %f340, %f338;
	ld.shared.f32 	%f342, [%r6+36];
	ld.shared.f32 	%f343, [%r9+1152];
	fma.rn.f32 	%f344, %f342, %f343, %f341;
	ld.shared.f32 	%f345, [%r6+40];
	ld.shared.f32 	%f346, [%r9+1280];
	fma.rn.f32 	%f347, %f345, %f346, %f344;
	ld.shared.f32 	%f348, [%r6+44];
	ld.shared.f32 	%f349, [%r9+1408];
	fma.rn.f32 	%f350, %f348, %f349, %f347;
	ld.shared.f32 	%f351, [%r6+48];
	ld.shared.f32 	%f352, [%r9+1536];
	fma.rn.f32 	%f353, %f351, %f352, %f350;
	ld.shared.f32 	%f354, [%r6+52];
	ld.shared.f32 	%f355, [%r9+1664];
	fma.rn.f32 	%f356, %f354, %f355, %f353;
	ld.shared.f32 	%f357, [%r6+56];
	ld.shared.f32 	%f358, [%r9+1792];
	fma.rn.f32 	%f359, %f357, %f358, %f356;
	ld.shared.f32 	%f360, [%r6+60];
	ld.shared.f32 	%f361, [%r9+1920];
	fma.rn.f32 	%f362, %f360, %f361, %f359;
	ld.shared.f32 	%f363, [%r6+64];
	ld.shared.f32 	%f364, [%r9+2048];
	fma.rn.f32 	%f365, %f363, %f364, %f362;
	ld.shared.f32 	%f366, [%r6+68];
	ld.shared.f32 	%f367, [%r9+2176];
	fma.rn.f32 	%f368, %f366, %f367, %f365;
	ld.shared.f32 	%f369, [%r6+72];
	ld.shared.f32 	%f370, [%r9+2304];
	fma.rn.f32 	%f371, %f369, %f370, %f368;
	ld.shared.f32 	%f372, [%r6+76];
	ld.shared.f32 	%f373, [%r9+2432];
	fma.rn.f32 	%f374, %f372, %f373, %f371;
	ld.shared.f32 	%f375, [%r6+80];
	ld.shared.f32 	%f376, [%r9+2560];
	fma.rn.f32 	%f377, %f375, %f376, %f374;
	ld.shared.f32 	%f378, [%r6+84];
	ld.shared.f32 	%f379, [%r9+2688];
	fma.rn.f32 	%f380, %f378, %f379, %f377;
	ld.shared.f32 	%f381, [%r6+88];
	ld.shared.f32 	%f382, [%r9+2816];
	fma.rn.f32 	%f383, %f381, %f382, %f380;
	ld.shared.f32 	%f384, [%r6+92];
	ld.shared.f32 	%f385, [%r9+2944];
	fma.rn.f32 	%f386, %f384, %f385, %f383;
	ld.shared.f32 	%f387, [%r6+96];
	ld.shared.f32 	%f388, [%r9+3072];
	fma.rn.f32 	%f389, %f387, %f388, %f386;
	ld.shared.f32 	%f390, [%r6+100];
	ld.shared.f32 	%f391, [%r9+3200];
	fma.rn.f32 	%f392, %f390, %f391, %f389;
	ld.shared.f32 	%f393, [%r6+104];
	ld.shared.f32 	%f394, [%r9+3328];
	fma.rn.f32 	%f395, %f393, %f394, %f392;
	ld.shared.f32 	%f396, [%r6+108];
	ld.shared.f32 	%f397, [%r9+3456];
	fma.rn.f32 	%f398, %f396, %f397, %f395;
	ld.shared.f32 	%f399, [%r6+112];
	ld.shared.f32 	%f400, [%r9+3584];
	fma.rn.f32 	%f401, %f399, %f400, %f398;
	ld.shared.f32 	%f402, [%r6+116];
	ld.shared.f32 	%f403, [%r9+3712];
	fma.rn.f32 	%f404, %f402, %f403, %f401;
	ld.shared.f32 	%f405, [%r6+120];
	ld.shared.f32 	%f406, [%r9+3840];
	fma.rn.f32 	%f407, %f405, %f406, %f404;
	ld.shared.f32 	%f408, [%r6+124];
	ld.shared.f32 	%f409, [%r9+3968];
	fma.rn.f32 	%f419, %f408, %f409, %f407;
	bar.sync 	0;
	add.s32 	%r47, %r47, 1;
	setp.ne.s32 	%p17, %r47, 0;
	add.s32 	%r46, %r46, %r15;
	add.s32 	%r45, %r45, 32;
	add.s32 	%r44, %r44, 32;
	add.s32 	%r43, %r43, 32;
	@%p17 bra 	$L__BB0_2;
$L__BB0_13:
	setp.ge.s32 	%p18, %r3, %r28;
	@%p18 bra 	$L__BB0_22;
	mul.lo.s32 	%r27, %r28, %r3;
	setp.ge.s32 	%p19, %r5, %r28;
	@%p19 bra 	$L__BB0_16;
	add.s32 	%r39, %r5, %r27;
	mul.wide.u32 	%rd14, %r39, 4;
	add.s64 	%rd15, %rd2, %rd14;
	st.global.f32 	[%rd15], %f422;
$L__BB0_16:
	add.s32 	%r40, %r5, 32;
	setp.ge.s32 	%p20, %r40, %r28;
	cvt.u64.u32 	%rd16, %r27;
	cvt.u64.u32 	%rd17, %r5;
	add.s64 	%rd18, %rd17, %rd16;
	shl.b64 	%rd19, %rd18, 2;
	add.s64 	%rd5, %rd2, %rd19;
	@%p20 bra 	$L__BB0_18;
	st.global.f32 	[%rd5+128], %f421;
$L__BB0_18:
	add.s32 	%r41, %r5, 64;
	setp.ge.s32 	%p21, %r41, %r28;
	@%p21 bra 	$L__BB0_20;
	st.global.f32 	[%rd5+256], %f420;
$L__BB0_20:
	add.s32 	%r42, %r5, 96;
	setp.ge.s32 	%p22, %r42, %r28;
	@%p22 bra 	$L__BB0_22;
	st.global.f32 	[%rd5+384], %f419;
$L__BB0_22:
	ret;

}


// ===== COMPILED SASS (sm_100) =====

	.target	sm_100

	.elftype	@"ET_EXEC"


//--------------------- .note.nv.tkinfo           --------------------------
	.section	.note.nv.tkinfo,"",@"SHT_NOTE"
	.sectionflags	@"SHF_NOTE_NV_TKINFO"
	.tkinfo
        /*0018*/ 	.word	0x00000002
        /*0030*/ 	.string	""
        /*0030*/ 	.string	"ptxas"
        /*0030*/ 	.string	"Cuda compilation tools, release 13.0, V13.0.88"
        /*0030*/ 	.string	"Build cuda_13.0.r13.0/compiler.36424714_0"
        /*0030*/ 	.string	"-arch sm_100 -m 64 "



//--------------------- .note.nv.cuinfo           --------------------------
	.section	.note.nv.cuinfo,"",@"SHT_NOTE"
	.sectionflags	@"SHF_NOTE_NV_CUINFO"
        /*0018*/ 	.short	0x0002
        /*001a*/ 	.short	0x0064
        /*001c*/ 	.short	0x0082
	.zero		2


//--------------------- .nv.info                  --------------------------
	.section	.nv.info,"",@"SHT_CUDA_INFO"
	.align	4


	//----- nvinfo : EIATTR_REGCOUNT
	.align		4
        /*0000*/ 	.byte	0x04, 0x2f
        /*0002*/ 	.short	(.L_1 - .L_0)
	.align		4
.L_0:
        /*0004*/ 	.word	index@(_Z15matrixMulKernelPfS_S_i)
        /*0008*/ 	.word	0x0000001f


	//----- nvinfo : EIATTR_FRAME_SIZE
	.align		4
.L_1:
        /*000c*/ 	.byte	0x04, 0x11
        /*000e*/ 	.short	(.L_3 - .L_2)
	.align		4
.L_2:
        /*0010*/ 	.word	index@(_Z15matrixMulKernelPfS_S_i)
        /*0014*/ 	.word	0x00000000


	//----- nvinfo : EIATTR_MIN_STACK_SIZE
	.align		4
.L_3:
        /*0018*/ 	.byte	0x04, 0x12
        /*001a*/ 	.short	(.L_5 - .L_4)
	.align		4
.L_4:
        /*001c*/ 	.word	index@(_Z15matrixMulKernelPfS_S_i)
        /*0020*/ 	.word	0x00000000
.L_5:


//--------------------- .nv.compat                --------------------------
	.section	.nv.compat,"",@"SHT_CUDA_COMPAT_INFO"
	.align	4
        /*0000*/ 	.byte	0x02, 0x09, 0x00, 0x00, 0x02, 0x02, 0x01, 0x00, 0x02, 0x05, 0x05, 0x00, 0x03, 0x07, 0x01, 0x01
        /*0010*/ 	.byte	0x02, 0x03, 0x00, 0x00, 0x02, 0x06, 0x01, 0x00, 0x04, 0x0b, 0x08, 0x00, 0x09, 0x00, 0x00, 0x00
        /*0020*/ 	.byte	0x00, 0x00, 0x00, 0x00


//--------------------- .nv.info._Z15matrixMulKernelPfS_S_i --------------------------
	.section	.nv.info._Z15matrixMulKernelPfS_S_i,"",@"SHT_CUDA_INFO"
	.sectionflags	@""
	.align	4


	//----- nvinfo : EIATTR_CUDA_API_VERSION
	.align		4
        /*0000*/ 	.byte	0x04, 0x37
        /*0002*/ 	.short	(.L_7 - .L_6)
.L_6:
        /*0004*/ 	.word	0x00000082


	//----- nvinfo : EIATTR_KPARAM_INFO
	.align		4
.L_7:
        /*0008*/ 	.byte	0x04, 0x17
        /*000a*/ 	.short	(.L_9 - .L_8)
.L_8:
        /*000c*/ 	.word	0x00000000
        /*0010*/ 	.short	0x0003
        /*0012*/ 	.short	0x0018
        /*0014*/ 	.byte	0x00, 0xf0, 0x11, 0x00


	//----- nvinfo : EIATTR_KPARAM_INFO
	.align		4
.L_9:
        /*0018*/ 	.byte	0x04, 0x17
        /*001a*/ 	.short	(.L_11 - .L_10)
.L_10:
        /*001c*/ 	.word	0x00000000
        /*0020*/ 	.short	0x0002
        /*0022*/ 	.short	0x0010
        /*0024*/ 	.byte	0x00, 0xf5, 0x21, 0x00


	//----- nvinfo : EIATTR_KPARAM_INFO
	.align		4
.L_11:
        /*0028*/ 	.byte	0x04, 0x17
        /*002a*/ 	.short	(.L_13 - .L_12)
.L_12:
        /*002c*/ 	.word	0x00000000
        /*0030*/ 	.short	0x0001
        /*0032*/ 	.short	0x0008
        /*0034*/ 	.byte	0x00, 0xf5, 0x21, 0x00


	//----- nvinfo : EIATTR_KPARAM_INFO
	.align		4
.L_13:
        /*0038*/ 	.byte	0x04, 0x17
        /*003a*/ 	.short	(.L_15 - .L_14)
.L_14:
        /*003c*/ 	.word	0x00000000
        /*0040*/ 	.short	0x0000
        /*0042*/ 	.short	0x0000
        /*0044*/ 	.byte	0x00, 0xf5, 0x21, 0x00


	//----- nvinfo : EIATTR_SPARSE_MMA_MASK
	.align		4
.L_15:
        /*0048*/ 	.byte	0x03, 0x50
        /*004a*/ 	.short	0x0000


	//----- nvinfo : EIATTR_MAXREG_COUNT
	.align		4
        /*004c*/ 	.byte	0x03, 0x1b
        /*004e*/ 	.short	0x00ff


	//----- nvinfo : EIATTR_NUM_BARRIERS
	.align		4
        /*0050*/ 	.byte	0x02, 0x4c
        /*0052*/ 	.byte	0x01
	.zero		1


	//----- nvinfo : EIATTR_MERCURY_ISA_VERSION
	.align		4
        /*0054*/ 	.byte	0x03, 0x5f
        /*0056*/ 	.short	0x0101


	//----- nvinfo : EIATTR_VRC_CTA_INIT_COUNT
	.align		4
        /*0058*/ 	.byte	0x02, 0x4a
	.zero		1
	.zero		1


	//----- nvinfo : EIATTR_EXIT_INSTR_OFFSETS
	.align		4
        /*005c*/ 	.byte	0x04, 0x1c
        /*005e*/ 	.short	(.L_17 - .L_16)


	//   ....[0]....
.L_16:
        /*0060*/ 	.word	0x000016e0


	//   ....[1]....
        /*0064*/ 	.word	0x00001820


	//   ....[2]....
        /*0068*/ 	.word	0x00001840


	//----- nvinfo : EIATTR_CBANK_PARAM_SIZE
	.align		4
.L_17:
        /*006c*/ 	.byte	0x03, 0x19
        /*006e*/ 	.short	0x001c


	//----- nvinfo : EIATTR_PARAM_CBANK
	.align		4
        /*0070*/ 	.byte	0x04, 0x0a
        /*0072*/ 	.short	(.L_19 - .L_18)
	.align		4
.L_18:
        /*0074*/ 	.word	index@(.nv.constant0._Z15matrixMulKernelPfS_S_i)
        /*0078*/ 	.short	0x0380
        /*007a*/ 	.short	0x001c


	//----- nvinfo : EIATTR_SW_WAR
	.align		4
.L_19:
        /*007c*/ 	.byte	0x04, 0x36
        /*007e*/ 	.short	(.L_21 - .L_20)
.L_20:
        /*0080*/ 	.word	0x00000008
.L_21:


//--------------------- .nv.callgraph             --------------------------
	.section	.nv.callgraph,"",@"SHT_CUDA_CALLGRAPH"
	.align	4
	.sectionentsize	8
	.align		4
        /*0000*/ 	.word	0x00000000
	.align		4
        /*0004*/ 	.word	0xffffffff
	.align		4
        /*0008*/ 	.word	0x00000000
	.align		4
        /*000c*/ 	.word	0xfffffffe
	.align		4
        /*0010*/ 	.word	0x00000000
	.align		4
        /*0014*/ 	.word	0xfffffffd
	.align		4
        /*0018*/ 	.word	0x00000000
	.align		4
        /*001c*/ 	.word	0xfffffffc


//--------------------- .text._Z15matrixMulKernelPfS_S_i --------------------------
	.section	.text._Z15matrixMulKernelPfS_S_i,"ax",@progbits
	.align	128
        .global         _Z15matrixMulKernelPfS_S_i
        .type           _Z15matrixMulKernelPfS_S_i,@function
        .size           _Z15matrixMulKernelPfS_S_i,(.L_x_3 - _Z15matrixMulKernelPfS_S_i)
        .other          _Z15matrixMulKernelPfS_S_i,@"STO_CUDA_ENTRY STV_DEFAULT"
_Z15matrixMulKernelPfS_S_i:
.text._Z15matrixMulKernelPfS_S_i:
[----:B------:R-:W-:Y:S01]  /*0000*/  LDC R1, c[0x0][0x37c] ;  /* 0x0000df00ff017b82 */ /* 0x000fe20000000800 */
[----:B------:R-:W0:Y:S01]  /*0010*/  LDCU UR4, c[0x0][0x398] ;  /* 0x00007300ff0477ac */ /* 0x000e220008000800 */
[----:B------:R-:W1:Y:S01]  /*0020*/  S2R R28, SR_CTAID.Y ;  /* 0x00000000001c7919 */ /* 0x000e620000002600 */
[----:B------:R-:W-:Y:S01]  /*0030*/  HFMA2 R23, -RZ, RZ, 0, 0 ;  /* 0x00000000ff177431 */ /* 0x000fe200000001ff */
[----:B------:R-:W-:Y:S01]  /*0040*/  MOV R13, RZ ;  /* 0x000000ff000d7202 */ /* 0x000fe20000000f00 */
[----:B------:R-:W2:Y:S01]  /*0050*/  LDCU.64 UR8, c[0x0][0x358] ;  /* 0x00006b00ff0877ac */ /* 0x000ea20008000a00 */
[----:B------:R-:W1:Y:S01]  /*0060*/  S2R R17, SR_TID.Y ;  /* 0x0000000000117919 */ /* 0x000e620000002200 */
[----:B------:R-:W-:Y:S01]  /*0070*/  HFMA2 R21, -RZ, RZ, 0, 0 ;  /* 0x00000000ff157431 */ /* 0x000fe200000001ff */
[----:B------:R-:W-:Y:S01]  /*0080*/  MOV R19, RZ ;  /* 0x000000ff00137202 */ /* 0x000fe20000000f00 */
[----:B------:R-:W3:Y:S01]  /*0090*/  S2R R3, SR_CTAID.X ;  /* 0x0000000000037919 */ /* 0x000ee20000002500 */
[----:B------:R-:W3:Y:S01]  /*00a0*/  S2R R24, SR_TID.X ;  /* 0x0000000000187919 */ /* 0x000ee20000002100 */
[----:B0-----:R-:W-:-:S04]  /*00b0*/  MOV R5, UR4 ;  /* 0x0000000400057c02 */ /* 0x001fc80008000f00 */
[----:B------:R-:W-:Y:S02]  /*00c0*/  ISETP.GE.AND P0, PT, R5, 0x1, PT ;  /* 0x000000010500780c */ /* 0x000fe40003f06270 */
[----:B-1----:R-:W-:Y:S02]  /*00d0*/  LEA R28, R28, R17, 0x5 ;  /* 0x000000111c1c7211 */ /* 0x002fe400078e28ff */
[----:B---3--:R-:W-:-:S09]  /*00e0*/  LEA R26, R3, R24, 0x7 ;  /* 0x00000018031a7211 */ /* 0x008fd200078e38ff */
[----:B--2---:R-:W-:Y:S05]  /*00f0*/  @!P0 BRA `(.L_x_0) ;  /* 0x0000001400748947 */ /* 0x004fea0003800000 */
[----:B------:R-:W0:Y:S01]  /*0100*/  S2UR UR6, SR_CgaCtaId ;  /* 0x00000000000679c3 */ /* 0x000e220000008800 */
[----:B------:R-:W-:Y:S01]  /*0110*/  UMOV UR4, 0x400 ;  /* 0x0000040000047882 */ /* 0x000fe20000000000 */
[----:B------:R-:W-:Y:S01]  /*0120*/  IADD3 R0, PT, PT, R5, 0x1f, RZ ;  /* 0x0000001f05007810 */ /* 0x000fe20007ffe0ff */
[----:B------:R-:W-:Y:S01]  /*0130*/  UIADD3 UR5, UPT, UPT, UR4, 0x1000, URZ ;  /* 0x0000100004057890 */ /* 0x000fe2000fffe0ff */
[-CC-:B------:R-:W-:Y:S01]  /*0140*/  IMAD R16, R17, R5.reuse, R24.reuse ;  /* 0x0000000511107224 */ /* 0x180fe200078e0218 */
[----:B------:R-:W-:Y:S01]  /*0150*/  IADD3 R22, PT, PT, R26, 0x20, RZ ;  /* 0x000000201a167810 */ /* 0x000fe20007ffe0ff */
[----:B------:R-:W-:Y:S01]  /*0160*/  IMAD R6, R28, R5, R24 ;  /* 0x000000051c067224 */ /* 0x000fe200078e0218 */
[----:B------:R-:W-:Y:S02]  /*0170*/  SHF.R.U32.HI R7, RZ, 0x5, R0 ;  /* 0x00000005ff077819 */ /* 0x000fe40000011600 */
[----:B------:R-:W-:Y:S02]  /*0180*/  LEA R16, R3, R16, 0x7 ;  /* 0x0000001003107211 */ /* 0x000fe400078e38ff */
[----:B------:R-:W-:-:S02]  /*0190*/  IADD3 R20, PT, PT, R26, 0x40, RZ ;  /* 0x000000401a147810 */ /* 0x000fc40007ffe0ff */
[----:B------:R-:W-:Y:S02]  /*01a0*/  IADD3 R18, PT, PT, R26, 0x60, RZ ;  /* 0x000000601a127810 */ /* 0x000fe40007ffe0ff */
[----:B------:R-:W-:Y:S02]  /*01b0*/  MOV R23, RZ ;  /* 0x000000ff00177202 */ /* 0x000fe40000000f00 */
[----:B------:R-:W-:Y:S01]  /*01c0*/  IADD3 R7, PT, PT, -R7, RZ, RZ ;  /* 0x000000ff07077210 */ /* 0x000fe20007ffe1ff */
[----:B0-----:R-:W-:Y:S02]  /*01d0*/  ULEA UR4, UR6, UR4, 0x18 ;  /* 0x0000000406047291 */ /* 0x001fe4000f8ec0ff */
[----:B------:R-:W-:-:S04]  /*01e0*/  ULEA UR5, UR6, UR5, 0x18 ;  /* 0x0000000506057291 */ /* 0x000fc8000f8ec0ff */
[C---:B------:R-:W-:Y:S02]  /*01f0*/  LEA R0, R17.reuse, UR4, 0x7 ;  /* 0x0000000411007c11 */ /* 0x040fe4000f8e38ff */
[C---:B------:R-:W-:Y:S02]  /*0200*/  LEA R2, R24.reuse, UR5, 0x2 ;  /* 0x0000000518027c11 */ /* 0x040fe4000f8e10ff */
[----:B------:R-:W-:Y:S02]  /*0210*/  LEA R4, R24, R0, 0x2 ;  /* 0x0000000018047211 */ /* 0x000fe400078e10ff */
[----:B------:R-:W-:-:S07]  /*0220*/  LEA R3, R17, R2, 0x7 ;  /* 0x0000000211037211 */ /* 0x000fce00078e38ff */
.L_x_1:
[----:B------:R-:W0:Y:S01]  /*0230*/  LDC R5, c[0x0][0x398] ;  /* 0x0000e600ff057b82 */ /* 0x000e220000000800 */
[----:B------:R-:W-:Y:S01]  /*0240*/  HFMA2 R25, -RZ, RZ, 0, 0 ;  /* 0x00000000ff197431 */ /* 0x000fe200000001ff */
[----:B------:R-:W-:-:S06]  /*0250*/  MOV R12, RZ ;  /* 0x000000ff000c7202 */ /* 0x000fcc0000000f00 */
[----:B------:R-:W1:Y:S01]  /*0260*/  LDC.64 R14, c[0x0][0x388] ;  /* 0x0000e200ff0e7b82 */ /* 0x000e620000000a00 */
[-C--:B0-----:R-:W-:Y:S02]  /*0270*/  ISETP.GE.AND P0, PT, R24, R5.reuse, PT ;  /* 0x000000051800720c */ /* 0x081fe40003f06270 */
[-C--:B------:R-:W-:Y:S02]  /*0280*/  ISETP.GE.AND P1, PT, R17, R5.reuse, PT ;  /* 0x000000051100720c */ /* 0x080fe40003f26270 */
[-C--:B------:R-:W-:Y:S02]  /*0290*/  ISETP.GE.U32.OR P0, PT, R28, R5.reuse, P0 ;  /* 0x000000051c00720c */ /* 0x080fe40000706470 */
[----:B------:R-:W-:Y:S01]  /*02a0*/  ISETP.GE.U32.OR P2, PT, R26, R5, P1 ;  /* 0x000000051a00720c */ /* 0x000fe20000f46470 */
[----:B-1----:R-:W-:-:S10]  /*02b0*/  IMAD.WIDE.U32 R14, R16, 0x4, R14 ;  /* 0x00000004100e7825 */ /* 0x002fd400078e000e */
[----:B------:R-:W0:Y:S02]  /*02c0*/  @!P0 LDC.64 R8, c[0x0][0x380] ;  /* 0x0000e000ff088b82 */ /* 0x000e240000000a00 */
[----:B------:R-:W2:Y:S01]  /*02d0*/  @!P2 LDG.E R12, desc[UR8][R14.64] ;  /* 0x000000080e0ca981 */ /* 0x000ea2000c1e1900 */
[----:B0-----:R-:W-:-:S05]  /*02e0*/  @!P0 IMAD.WIDE.U32 R8, R6, 0x4, R8 ;  /* 0x0000000406088825 */ /* 0x001fca00078e0008 */
[----:B------:R-:W3:Y:S04]  /*02f0*/  @!P0 LDG.E R25, desc[UR8][R8.64] ;  /* 0x0000000808198981 */ /* 0x000ee8000c1e1900 */
[----:B---3--:R-:W-:Y:S04]  /*0300*/  STS [R4], R25 ;  /* 0x0000001904007388 */ /* 0x008fe80000000800 */
[----:B--2---:R-:W-:Y:S01]  /*0310*/  STS [R3], R12 ;  /* 0x0000000c03007388 */ /* 0x004fe20000000800 */
[----:B------:R-:W-:Y:S06]  /*0320*/  BAR.SYNC.DEFER_BLOCKING 0x0 ;  /* 0x0000000000007b1d */ /* 0x000fec0000010000 */
[----:B------:R-:W-:Y:S04]  /*0330*/  LDS R27, [R2] ;  /* 0x00000000021b7984 */ /* 0x000fe80000000800 */
[----:B------:R-:W0:Y:S04]  /*0340*/  LDS.128 R8, [R0] ;  /* 0x0000000000087984 */ /* 0x000e280000000c00 */
[----:B------:R-:W-:Y:S04]  /*0350*/  LDS R25, [R2+0x200] ;  /* 0x0002000002197984 */ /* 0x000fe80000000800 */
[----:B------:R-:W-:Y:S01]  /*0360*/  LDS R12, [R2+0x400] ;  /* 0x00040000020c7984 */ /* 0x000fe20000000800 */
[----:B0-----:R-:W-:-:S03]  /*0370*/  FFMA R27, R8, R27, R19 ;  /* 0x0000001b081b7223 */ /* 0x001fc60000000013 */
[----:B------:R-:W0:Y:S02]  /*0380*/  LDS R19, [R2+0x80] ;  /* 0x0000800002137984 */ /* 0x000e240000000800 */
[----:B0-----:R-:W-:Y:S02]  /*0390*/  FFMA R19, R19, R9, R27 ;  /* 0x0000000913137223 */ /* 0x001fe4000000001b */
[----:B------:R-:W0:Y:S04]  /*03a0*/  LDS R27, [R2+0x100] ;  /* 0x00010000021b7984 */ /* 0x000e280000000800 */
[----:B------:R-:W1:Y:S01]  /*03b0*/  LDS R9, [R2+0x180] ;  /* 0x0001800002097984 */ /* 0x000e620000000800 */
[----:B0-----:R-:W-:-:S04]  /*03c0*/  FFMA R10, R27, R10, R19 ;  /* 0x0000000a1b0a7223 */ /* 0x001fc80000000013 */
[----:B-1----:R-:W-:Y:S02]  /*03d0*/  FFMA R19, R9, R11, R10 ;  /* 0x0000000b09137223 */ /* 0x002fe4000000000a */
[----:B------:R-:W0:Y:S02]  /*03e0*/  LDS.128 R8, [R0+0x10] ;  /* 0x0000100000087984 */ /* 0x000e240000000c00 */
[----:B0-----:R-:W-:Y:S02]  /*03f0*/  FFMA R8, R8, R25, R19 ;  /* 0x0000001908087223 */ /* 0x001fe40000000013 */
        /* <DEDUP_REMOVED lines=8> */
[----:B------:R-:W0:Y:S04]  /*0480*/  LDS R19, [R2+0x480] ;  /* 0x0004800002137984 */ /* 0x000e280000000800 */
[----:B------:R-:W-:Y:S01]  /*0490*/  LDS R12, [R2+0x600] ;  /* 0x00060000020c7984 */ /* 0x000fe20000000800 */
[----:B0-----:R-:W-:-:S03]  /*04a0*/  FFMA R9, R19, R9, R8 ;  /* 0x0000000913097223 */ /* 0x001fc60000000008 */
        /* <DEDUP_REMOVED lines=42> */
[----:B------:R-:W0:Y:S01]  /*0750*/  LDS R19, [R2+0xe80] ;  /* 0x000e800002137984 */ /* 0x000e220000000800 */
[----:B------:R-:W-:Y:S01]  /*0760*/  ISETP.GE.U32.OR P0, PT, R22, R5, P1 ;  /* 0x000000051600720c */ /* 0x000fe20000f06470 */
[----:B------:R-:W-:Y:S02]  /*0770*/  HFMA2 R12, -RZ, RZ, 0, 0 ;  /* 0x00000000ff0c7431 */ /* 0x000fe400000001ff */
[----:B0-----:R-:W-:-:S02]  /*0780*/  FFMA R9, R19, R9, R8 ;  /* 0x0000000913097223 */ /* 0x001fc40000000008 */
[----:B------:R-:W0:Y:S04]  /*0790*/  LDS R8, [R2+0xf00] ;  /* 0x000f000002087984 */ /* 0x000e280000000800 */
[----:B------:R-:W1:Y:S01]  /*07a0*/  LDS R19, [R2+0xf80] ;  /* 0x000f800002137984 */ /* 0x000e620000000800 */
[----:B------:R-:W-:Y:S06]  /*07b0*/  BAR.SYNC.DEFER_BLOCKING 0x0 ;  /* 0x0000000000007b1d */ /* 0x000fec0000010000 */
[----:B------:R-:W2:Y:S01]  /*07c0*/  @!P0 LDG.E R12, desc[UR8][R14.64+0x80] ;  /* 0x000080080e0c8981 */ /* 0x000ea2000c1e1900 */
[----:B0-----:R-:W-:-:S04]  /*07d0*/  FFMA R8, R8, R10, R9 ;  /* 0x0000000a08087223 */ /* 0x001fc80000000009 */
[----:B-1----:R-:W-:Y:S01]  /*07e0*/  FFMA R19, R19, R11, R8 ;  /* 0x0000000b13137223 */ /* 0x002fe20000000008 */
[----:B--2---:R-:W-:Y:S01]  /*07f0*/  STS [R3], R12 ;  /* 0x0000000c03007388 */ /* 0x004fe20000000800 */
[----:B------:R-:W-:Y:S06]  /*0800*/  BAR.SYNC.DEFER_BLOCKING 0x0 ;  /* 0x0000000000007b1d */ /* 0x000fec0000010000 */
[----:B------:R-:W-:Y:S04]  /*0810*/  LDS R25, [R2] ;  /* 0x0000000002197984 */ /* 0x000fe80000000800 */
[----:B------:R-:W0:Y:S04]  /*0820*/  LDS.128 R8, [R0] ;  /* 0x0000000000087984 */ /* 0x000e280000000c00 */
        /* <DEDUP_REMOVED lines=65> */
[----:B------:R-:W-:Y:S02]  /*0c40*/  ISETP.GE.U32.OR P0, PT, R20, R5, P1 ;  /* 0x000000051400720c */ /* 0x000fe40000f06470 */
[----:B------:R-:W-:Y:S01]  /*0c50*/  MOV R12, RZ ;  /* 0x000000ff000c7202 */ /* 0x000fe20000000f00 */
        /* <DEDUP_REMOVED lines=76> */
[----:B------:R-:W1:Y:S01]  /*1120*/  LDS R12, [R2+0xf00] ;  /* 0x000f0000020c7984 */ /* 0x000e620000000800 */
[----:B------:R-:W-:Y:S01]  /*1130*/  ISETP.GE.U32.OR P0, PT, R18, R5, P1 ;  /* 0x000000051200720c */ /* 0x000fe20000f06470 */
[----:B------:R-:W-:-:S02]  /*1140*/  HFMA2 R25, -RZ, RZ, 0, 0 ;  /* 0x00000000ff197431 */ /* 0x000fc400000001ff */
[----:B0-----:R-:W-:Y:S02]  /*1150*/  FFMA R9, R13, R9, R8 ;  /* 0x000000090d097223 */ /* 0x001fe40000000008 */
[----:B------:R-:W-:Y:S01]  /*1160*/  LDS R8, [R2+0xf80] ;  /* 0x000f800002087984 */ /* 0x000fe20000000800 */
[----:B------:R-:W-:Y:S07]  /*1170*/  BAR.SYNC.DEFER_BLOCKING 0x0 ;  /* 0x0000000000007b1d */ /* 0x000fee0000010000 */
[----:B------:R-:W2:Y:S01]  /*1180*/  @!P0 LDG.E R25, desc[UR8][R14.64+0x180] ;  /* 0x000180080e198981 */ /* 0x000ea2000c1e1900 */
[----:B-1----:R-:W-:-:S03]  /*1190*/  FFMA R9, R12, R10, R9 ;  /* 0x0000000a0c097223 */ /* 0x002fc60000000009 */
[----:B--2---:R-:W-:Y:S01]  /*11a0*/  STS [R3], R25 ;  /* 0x0000001903007388 */ /* 0x004fe20000000800 */
[----:B------:R-:W-:Y:S06]  /*11b0*/  BAR.SYNC.DEFER_BLOCKING 0x0 ;  /* 0x0000000000007b1d */ /* 0x000fec0000010000 */
[----:B------:R-:W-:Y:S04]  /*11c0*/  LDS R10, [R2] ;  /* 0x00000000020a7984 */ /* 0x000fe80000000800 */
[----:B------:R-:W0:Y:S02]  /*11d0*/  LDS.128 R12, [R0] ;  /* 0x00000000000c7984 */ /* 0x000e240000000c00 */
[----:B0-----:R-:W-:-:S02]  /*11e0*/  FFMA R10, R12, R10, R23 ;  /* 0x0000000a0c0a7223 */ /* 0x001fc40000000017 */
[----:B------:R-:W0:Y:S02]  /*11f0*/  LDS R23, [R2+0x80] ;  /* 0x0000800002177984 */ /* 0x000e240000000800 */
[----:B0-----:R-:W-:Y:S02]  /*1200*/  FFMA R13, R23, R13, R10 ;  /* 0x0000000d170d7223 */ /* 0x001fe4000000000a */
[----:B------:R-:W0:Y:S04]  /*1210*/  LDS R10, [R2+0x100] ;  /* 0x00010000020a7984 */ /* 0x000e280000000800 */
[----:B------:R-:W1:Y:S01]  /*1220*/  LDS R23, [R2+0x180] ;  /* 0x0001800002177984 */ /* 0x000e620000000800 */
[----:B0-----:R-:W-:-:S04]  /*1230*/  FFMA R10, R10, R14, R13 ;  /* 0x0000000e0a0a7223 */ /* 0x001fc8000000000d */
[----:B-1----:R-:W-:Y:S02]  /*1240*/  FFMA R23, R23, R15, R10 ;  /* 0x0000000f17177223 */ /* 0x002fe4000000000a */
[----:B------:R-:W-:Y:S04]  /*1250*/  LDS R10, [R2+0x200] ;  /* 0x00020000020a7984 */ /* 0x000fe80000000800 */
[----:B------:R-:W0:Y:S02]  /*1260*/  LDS.128 R12, [R0+0x10] ;  /* 0x00001000000c7984 */ /* 0x000e240000000c00 */
[----:B0-----:R-:W-:Y:S02]  /*1270*/  FFMA R10, R12, R10, R23 ;  /* 0x0000000a0c0a7223 */ /* 0x001fe40000000017 */
[----:B------:R-:W0:Y:S02]  /*1280*/  LDS R23, [R2+0x280] ;  /* 0x0002800002177984 */ /* 0x000e240000000800 */
[----:B0-----:R-:W-:-:S02]  /*1290*/  FFMA R13, R23, R13, R10 ;  /* 0x0000000d170d7223 */ /* 0x001fc4000000000a */
        /* <DEDUP_REMOVED lines=52> */
[----:B------:R-:W0:Y:S01]  /*15e0*/  LDS R23, [R2+0xe80] ;  /* 0x000e800002177984 */ /* 0x000e220000000800 */
[----:B------:R-:W-:-:S04]  /*15f0*/  IADD3 R7, PT, PT, R7, 0x1, RZ ;  /* 0x0000000107077810 */ /* 0x000fc80007ffe0ff */
[----:B------:R-:W-:Y:S01]  /*1600*/  ISETP.NE.AND P0, PT, R7, RZ, PT ;  /* 0x000000ff0700720c */ /* 0x000fe20003f05270 */
[----:B0-----:R-:W-:Y:S02]  /*1610*/  FFMA R13, R23, R13, R10 ;  /* 0x0000000d170d7223 */ /* 0x001fe4000000000a */
[----:B------:R-:W0:Y:S04]  /*1620*/  LDS R10, [R2+0xf00] ;  /* 0x000f0000020a7984 */ /* 0x000e280000000800 */
[----:B------:R-:W1:Y:S01]  /*1630*/  LDS R23, [R2+0xf80] ;  /* 0x000f800002177984 */ /* 0x000e620000000800 */
[----:B------:R-:W-:Y:S02]  /*1640*/  IADD3 R17, PT, PT, R17, 0x20, RZ ;  /* 0x0000002011117810 */ /* 0x000fe40007ffe0ff */
[----:B------:R-:W-:-:S02]  /*1650*/  IADD3 R24, PT, PT, R24, 0x20, RZ ;  /* 0x0000002018187810 */ /* 0x000fc40007ffe0ff */
[----:B------:R-:W-:Y:S02]  /*1660*/  LEA R16, R5, R16, 0x5 ;  /* 0x0000001005107211 */ /* 0x000fe400078e28ff */
[----:B------:R-:W-:Y:S01]  /*1670*/  IADD3 R6, PT, PT, R6, 0x20, RZ ;  /* 0x0000002006067810 */ /* 0x000fe20007ffe0ff */
[----:B0-----:R-:W-:Y:S01]  /*1680*/  FFMA R10, R10, R14, R13 ;  /* 0x0000000e0a0a7223 */ /* 0x001fe2000000000d */
[----:B------:R-:W-:-:S03]  /*1690*/  FFMA R13, R8, R11, R9 ;  /* 0x0000000b080d7223 */ /* 0x000fc60000000009 */
[----:B-1----:R-:W-:Y:S01]  /*16a0*/  FFMA R23, R23, R15, R10 ;  /* 0x0000000f17177223 */ /* 0x002fe2000000000a */
[----:B------:R-:W-:Y:S06]  /*16b0*/  BAR.SYNC.DEFER_BLOCKING 0x0 ;  /* 0x0000000000007b1d */ /* 0x000fec0000010000 */
[----:B------:R-:W-:Y:S05]  /*16c0*/  @P0 BRA `(.L_x_1) ;  /* 0xffffffe800d80947 */ /* 0x000fea000383ffff */
.L_x_0:
[----:B------:R-:W-:-:S13]  /*16d0*/  ISETP.GE.AND P0, PT, R28, R5, PT ;  /* 0x000000051c00720c */ /* 0x000fda0003f06270 */
[----:B------:R-:W-:Y:S05]  /*16e0*/  @P0 EXIT ;  /* 0x000000000000094d */ /* 0x000fea0003800000 */
[-C--:B------:R-:W-:Y:S01]  /*16f0*/  ISETP.GE.AND P2, PT, R26, R5.reuse, PT ;  /* 0x000000051a00720c */ /* 0x080fe20003f46270 */
[----:B------:R-:W0:Y:S01]  /*1700*/  LDCU.64 UR4, c[0x0][0x390] ;  /* 0x00007200ff0477ac */ /* 0x000e220008000a00 */
[-C--:B------:R-:W-:Y:S01]  /*1710*/  IMAD R7, R28, R5.reuse, RZ ;  /* 0x000000051c077224 */ /* 0x080fe200078e02ff */
[C---:B------:R-:W-:Y:S02]  /*1720*/  IADD3 R0, PT, PT, R26.reuse, 0x20, RZ ;  /* 0x000000201a007810 */ /* 0x040fe40007ffe0ff */
[----:B------:R-:W-:Y:S02]  /*1730*/  IADD3 R4, PT, PT, R26, 0x40, RZ ;  /* 0x000000401a047810 */ /* 0x000fe40007ffe0ff */
[----:B------:R-:W-:Y:S02]  /*1740*/  ISETP.GE.AND P1, PT, R0, R5, PT ;  /* 0x000000050000720c */ /* 0x000fe40003f26270 */
[----:B------:R-:W-:Y:S02]  /*1750*/  IADD3 R0, P3, PT, R26, R7, RZ ;  /* 0x000000071a007210 */ /* 0x000fe40007f7e0ff */
[----:B------:R-:W-:-:S02]  /*1760*/  ISETP.GE.AND P0, PT, R4, R5, PT ;  /* 0x000000050400720c */ /* 0x000fc40003f06270 */
[----:B------:R-:W1:Y:S01]  /*1770*/  @!P2 LDC.64 R2, c[0x0][0x390] ;  /* 0x0000e400ff02ab82 */ /* 0x000e620000000a00 */
[C---:B------:R-:W-:Y:S02]  /*1780*/  @!P2 IADD3 R7, PT, PT, R26.reuse, R7, RZ ;  /* 0x000000071a07a210 */ /* 0x040fe40007ffe0ff */
[----:B------:R-:W-:Y:S02]  /*1790*/  IADD3 R26, PT, PT, R26, 0x60, RZ ;  /* 0x000000601a1a7810 */ /* 0x000fe40007ffe0ff */
[----:B------:R-:W-:Y:S02]  /*17a0*/  IADD3.X R9, PT, PT, RZ, RZ, RZ, P3, !PT ;  /* 0x000000ffff097210 */ /* 0x000fe40001ffe4ff */
[----:B------:R-:W-:Y:S02]  /*17b0*/  ISETP.GE.AND P3, PT, R26, R5, PT ;  /* 0x000000051a00720c */ /* 0x000fe40003f66270 */
[----:B0-----:R-:W-:-:S04]  /*17c0*/  LEA R4, P4, R0, UR4, 0x2 ;  /* 0x0000000400047c11 */ /* 0x001fc8000f8810ff */
[----:B------:R-:W-:Y:S01]  /*17d0*/  LEA.HI.X R5, R0, UR5, R9, 0x2, P4 ;  /* 0x0000000500057c11 */ /* 0x000fe2000a0f1409 */
[----:B-1----:R-:W-:-:S05]  /*17e0*/  @!P2 IMAD.WIDE.U32 R2, R7, 0x4, R2 ;  /* 0x000000040702a825 */ /* 0x002fca00078e0002 */
[----:B------:R0:W-:Y:S04]  /*17f0*/  @!P2 STG.E desc[UR8][R2.64], R19 ;  /* 0x000000130200a986 */ /* 0x0001e8000c101908 */
[----:B------:R0:W-:Y:S04]  /*1800*/  @!P1 STG.E desc[UR8][R4.64+0x80], R21 ;  /* 0x0000801504009986 */ /* 0x0001e8000c101908 */
[----:B------:R0:W-:Y:S01]  /*1810*/  @!P0 STG.E desc[UR8][R4.64+0x100], R13 ;  /* 0x0001000d04008986 */ /* 0x0001e2000c101908 */
[----:B------:R-:W-:Y:S05]  /*1820*/  @P3 EXIT ;  /* 0x000000000000394d */ /* 0x000fea0003800000 */
[----:B------:R-:W-:Y:S01]  /*1830*/  STG.E desc[UR8][R4.64+0x180], R23 ;  /* 0x0001801704007986 */ /* 0x000fe2000c101908 */
[----:B------:R-:W-:Y:S05]  /*1840*/  EXIT ;  /* 0x000000000000794d */ /* 0x000fea0003800000 */
.L_x_2:
[----:B------:R-:W-:-:S00]  /*1850*/  BRA `(.L_x_2) ;  /* 0xfffffffc00fc7947 */ /* 0x000fc0000383ffff */
[----:B------:R-:W-:-:S00]  /*1860*/  NOP ;  /* 0x0000000000007918 */ /* 0x000fc00000000000 */
        /* <DEDUP_REMOVED lines=9> */
.L_x_3:


//--------------------- .nv.shared._Z15matrixMulKernelPfS_S_i --------------------------
	.section	.nv.shared._Z15matrixMulKernelPfS_S_i,"aw",@nobits
	.sectionflags	@""
	.align	4
.nv.shared._Z15matrixMulKernelPfS_S_i:
	.zero		9216


//--------------------- .nv.shared.reserved.0     --------------------------
	.section	.nv.shared.reserved.0,"aw",@nobits
	.weak		__nv_reservedSMEM_offset_0_alias
	.size		__nv_reservedSMEM_offset_0_alias, 0, 64
	.other		__nv_reservedSMEM_offset_0_alias,@"STO_CUDA_RESERVED_SHARED STV_DEFAULT"
__nv_reservedSMEM_offset_0_alias:
	.zero		0
	.zero		64


//--------------------- .nv.constant0._Z15matrixMulKernelPfS_S_i --------------------------
	.section	.nv.constant0._Z15matrixMulKernelPfS_S_i,"a",@progbits
	.sectionflags	@""
	.align	4
.nv.constant0._Z15matrixMulKernelPfS_S_i:
	.zero		924


//--------------------- SYMBOLS --------------------------

	.type		.nv.reservedSmem.offset0,@object
	.size		.nv.reservedSmem.offset0,0x4
	.type		.nv.reservedSmem.cap,@object
	.size		.nv.reservedSmem.cap,0x4
